//
// Generated by NVIDIA NVVM Compiler
//
// Compiler Build ID: CL-36424714
// Cuda compilation tools, release 13.0, V13.0.88
// Based on NVVM 20.0.0
//

.version 9.0
.target sm_100
.address_size 64

	// .globl	_Z3addPf

.visible .entry _Z3addPf(
	.param .u64 .ptr .align 1 _Z3addPf_param_0
)
{
	.reg .b32 	%r<2>;
	.reg .b64 	%rd<3>;

	ld.param.u64 	%rd1, [_Z3addPf_param_0];
	cvta.to.global.u64 	%rd2, %rd1;
	mov.b32 	%r1, 1148826419;
	st.global.u32 	[%rd2], %r1;
	ret;

}


// ===== COMPILED SASS (sm_100) =====

	.target	sm_100

	.elftype	@"ET_EXEC"


//--------------------- .note.nv.tkinfo           --------------------------
	.section	.note.nv.tkinfo,"",@"SHT_NOTE"
	.sectionflags	@"SHF_NOTE_NV_TKINFO"
	.tkinfo
        /*0018*/ 	.word	0x00000002
        /*0030*/ 	.string	""
        /*0030*/ 	.string	"ptxas"
        /*0030*/ 	.string	"Cuda compilation tools, release 13.0, V13.0.88"
        /*0030*/ 	.string	"Build cuda_13.0.r13.0/compiler.36424714_0"
        /*0030*/ 	.string	"-arch sm_100 -m 64 "



//--------------------- .note.nv.cuinfo           --------------------------
	.section	.note.nv.cuinfo,"",@"SHT_NOTE"
	.sectionflags	@"SHF_NOTE_NV_CUINFO"
        /*0018*/ 	.short	0x0002
        /*001a*/ 	.short	0x0064
        /*001c*/ 	.short	0x0082
	.zero		2


//--------------------- .nv.info                  --------------------------
	.section	.nv.info,"",@"SHT_CUDA_INFO"
	.align	4


	//----- nvinfo : EIATTR_REGCOUNT
	.align		4
        /*0000*/ 	.byte	0x04, 0x2f
        /*0002*/ 	.short	(.L_1 - .L_0)
	.align		4
.L_0:
        /*0004*/ 	.word	index@(_Z3addPf)
        /*0008*/ 	.word	0x00000008


	//----- nvinfo : EIATTR_FRAME_SIZE
	.align		4
.L_1:
        /*000c*/ 	.byte	0x04, 0x11
        /*000e*/ 	.short	(.L_3 - .L_2)
	.align		4
.L_2:
        /*0010*/ 	.word	index@(_Z3addPf)
        /*0014*/ 	.word	0x00000000


	//----- nvinfo : EIATTR_MIN_STACK_SIZE
	.align		4
.L_3:
        /*0018*/ 	.byte	0x04, 0x12
        /*001a*/ 	.short	(.L_5 - .L_4)
	.align		4
.L_4:
        /*001c*/ 	.word	index@(_Z3addPf)
        /*0020*/ 	.word	0x00000000
.L_5:


//--------------------- .nv.compat                --------------------------
	.section	.nv.compat,"",@"SHT_CUDA_COMPAT_INFO"
	.align	4
        /*0000*/ 	.byte	0x02, 0x09, 0x00, 0x00, 0x02, 0x02, 0x01, 0x00, 0x02, 0x05, 0x05, 0x00, 0x03, 0x07, 0x01, 0x01
        /*0010*/ 	.byte	0x02, 0x03, 0x00, 0x00, 0x02, 0x06, 0x01, 0x00, 0x04, 0x0b, 0x08, 0x00, 0x09, 0x00, 0x00, 0x00
        /*0020*/ 	.byte	0x00, 0x00, 0x00, 0x00


//--------------------- .nv.info._Z3addPf         --------------------------
	.section	.nv.info._Z3addPf,"",@"SHT_CUDA_INFO"
	.sectionflags	@""
	.align	4


	//----- nvinfo : EIATTR_CUDA_API_VERSION
	.align		4
        /*0000*/ 	.byte	0x04, 0x37
        /*0002*/ 	.short	(.L_7 - .L_6)
.L_6:
        /*0004*/ 	.word	0x00000082


	//----- nvinfo : EIATTR_KPARAM_INFO
	.align		4
.L_7:
        /*0008*/ 	.byte	0x04, 0x17
        /*000a*/ 	.short	(.L_9 - .L_8)
.L_8:
        /*000c*/ 	.word	0x00000000
        /*0010*/ 	.short	0x0000
        /*0012*/ 	.short	0x0000
        /*0014*/ 	.byte	0x00, 0xf5, 0x21, 0x00


	//----- nvinfo : EIATTR_SPARSE_MMA_MASK
	.align		4
.L_9:
        /*0018*/ 	.byte	0x03, 0x50
        /*001a*/ 	.short	0x0000


	//----- nvinfo : EIATTR_MAXREG_COUNT
	.align		4
        /*001c*/ 	.byte	0x03, 0x1b
        /*001e*/ 	.short	0x00ff


	//----- nvinfo : EIATTR_MERCURY_ISA_VERSION
	.align		4
        /*0020*/ 	.byte	0x03, 0x5f
        /*0022*/ 	.short	0x0101


	//----- nvinfo : EIATTR_VRC_CTA_INIT_COUNT
	.align		4
        /*0024*/ 	.byte	0x02, 0x4a
	.zero		1
	.zero		1


	//----- nvinfo : EIATTR_EXIT_INSTR_OFFSETS
	.align		4
        /*0028*/ 	.byte	0x04, 0x1c
        /*002a*/ 	.short	(.L_11 - .L_10)


	//   ....[0]....
.L_10:
        /*002c*/ 	.word	0x00000050


	//----- nvinfo : EIATTR_CBANK_PARAM_SIZE
	.align		4
.L_11:
        /*0030*/ 	.byte	0x03, 0x19
        /*0032*/ 	.short	0x0008


	//----- nvinfo : EIATTR_PARAM_CBANK
	.align		4
        /*0034*/ 	.byte	0x04, 0x0a
        /*0036*/ 	.short	(.L_13 - .L_12)
	.align		4
.L_12:
        /*0038*/ 	.word	index@(.nv.constant0._Z3addPf)
        /*003c*/ 	.short	0x0380
        /*003e*/ 	.short	0x0008


	//----- nvinfo : EIATTR_SW_WAR
	.align		4
.L_13:
        /*0040*/ 	.byte	0x04, 0x36
        /*0042*/ 	.short	(.L_15 - .L_14)
.L_14:
        /*0044*/ 	.word	0x00000008
.L_15:


//--------------------- .nv.callgraph             --------------------------
	.section	.nv.callgraph,"",@"SHT_CUDA_CALLGRAPH"
	.align	4
	.sectionentsize	8
	.align		4
        /*0000*/ 	.word	0x00000000
	.align		4
        /*0004*/ 	.word	0xffffffff
	.align		4
        /*0008*/ 	.word	0x00000000
	.align		4
        /*000c*/ 	.word	0xfffffffe
	.align		4
        /*0010*/ 	.word	0x00000000
	.align		4
        /*0014*/ 	.word	0xfffffffd
	.align		4
        /*0018*/ 	.word	0x00000000
	.align		4
        /*001c*/ 	.word	0xfffffffc


//--------------------- .text._Z3addPf            --------------------------
	.section	.text._Z3addPf,"ax",@progbits
	.align	128
        .global         _Z3addPf
        .type           _Z3addPf,@function
        .size           _Z3addPf,(.L_x_1 - _Z3addPf)
        .other          _Z3addPf,@"STO_CUDA_ENTRY STV_DEFAULT"
_Z3addPf:
.text._Z3addPf:
[----:B------:R-:W-:Y:S08]  /*0000*/  LDC R1, c[0x0][0x37c] ;  /* 0x0000df00ff017b82 */ /* 0x000ff00000000800 */
[----:B------:R-:W0:Y:S01]  /*0010*/  LDC.64 R2, c[0x0][0x380] ;  /* 0x0000e000ff027b82 */ /* 0x000e220000000a00 */
[----:B------:R-:W0:Y:S01]  /*0020*/  LDCU.64 UR4, c[0x0][0x358] ;  /* 0x00006b00ff0477ac */ /* 0x000e220008000a00 */
[----:B------:R-:W-:-:S05]  /*0030*/  HFMA2 R5, -RZ, RZ, 4.47265625, -0.2249755859375 ;  /* 0x4479b333ff057431 */ /* 0x000fca00000001ff */
[----:B0-----:R-:W-:Y:S01]  /*0040*/  STG.E desc[UR4][R2.64], R5 ;  /* 0x0000000502007986 */ /* 0x001fe2000c101904 */
[----:B------:R-:W-:Y:S05]  /*0050*/  EXIT ;  /* 0x000000000000794d */ /* 0x000fea0003800000 */
.L_x_0:
[----:B------:R-:W-:-:S00]  /*0060*/  BRA `(.L_x_0) ;  /* 0xfffffffc00fc7947 */ /* 0x000fc0000383ffff */
[----:B------:R-:W-:-:S00]  /*0070*/  NOP ;  /* 0x0000000000007918 */ /* 0x000fc00000000000 */
        /* <DEDUP_REMOVED lines=8> */
.L_x_1:


//--------------------- .nv.shared.reserved.0     --------------------------
	.section	.nv.shared.reserved.0,"aw",@nobits
	.weak		__nv_reservedSMEM_offset_0_alias
	.size		__nv_reservedSMEM_offset_0_alias, 0, 64
	.other		__nv_reservedSMEM_offset_0_alias,@"STO_CUDA_RESERVED_SHARED STV_DEFAULT"
__nv_reservedSMEM_offset_0_alias:
	.zero		0
	.zero		64


//--------------------- .nv.constant0._Z3addPf    --------------------------
	.section	.nv.constant0._Z3addPf,"a",@progbits
	.sectionflags	@""
	.align	4
.nv.constant0._Z3addPf:
	.zero		904


//--------------------- SYMBOLS --------------------------

	.type		.nv.reservedSmem.offset0,@object
	.size		.nv.reservedSmem.offset0,0x4
